	.headerflags	@"EF_CUDA_TEXMODE_UNIFIED EF_CUDA_64BIT_ADDRESS EF_CUDA_ACCELERATORS EF_CUDA_SM90 EF_CUDA_VIRTUAL_SM(EF_CUDA_SM90)"
	.elftype	@"ET_EXEC"


//--------------------- .nv.info                  --------------------------
	.section	.nv.info,"",@"SHT_CUDA_INFO"
	.align	4


	//----- nvinfo : EIATTR_REGCOUNT
	.align		4
        /*0000*/ 	.byte	0x04, 0x2f
        /*0002*/ 	.short	(.L_1 - .L_0)
	.align		4
.L_0:
        /*0004*/ 	.word	index@(triton_poi_fused_2)
        /*0008*/ 	.word	0x0000001c


	//----- nvinfo : EIATTR_MIN_STACK_SIZE
	.align		4
.L_1:
        /*000c*/ 	.byte	0x04, 0x12
        /*000e*/ 	.short	(.L_3 - .L_2)
	.align		4
.L_2:
        /*0010*/ 	.word	index@(triton_poi_fused_2)
        /*0014*/ 	.word	0x00000000


	//----- nvinfo : EIATTR_FRAME_SIZE
	.align		4
.L_3:
        /*0018*/ 	.byte	0x04, 0x11
        /*001a*/ 	.short	(.L_5 - .L_4)
	.align		4
.L_4:
        /*001c*/ 	.word	index@(triton_poi_fused_2)
        /*0020*/ 	.word	0x00000000


	//----- nvinfo : EIATTR_MIN_STACK_SIZE
	.align		4
.L_5:
        /*0024*/ 	.byte	0x04, 0x12
        /*0026*/ 	.short	(.L_7 - .L_6)
	.align		4
.L_6:
        /*0028*/ 	.word	index@(triton_poi_fused_2)
        /*002c*/ 	.word	0x00000000
.L_7:


//--------------------- .nv.info.triton_poi_fused_2 --------------------------
	.section	.nv.info.triton_poi_fused_2,"",@"SHT_CUDA_INFO"
	.sectionflags	@""
	.align	4


	//----- nvinfo : EIATTR_CUDA_API_VERSION
	.align		4
        /*0000*/ 	.byte	0x04, 0x37
        /*0002*/ 	.short	(.L_9 - .L_8)
.L_8:
        /*0004*/ 	.word	0x0000007c


	//----- nvinfo : EIATTR_KPARAM_INFO
	.align		4
.L_9:
        /*0008*/ 	.byte	0x04, 0x17
        /*000a*/ 	.short	(.L_11 - .L_10)
.L_10:
        /*000c*/ 	.word	0x00000000
        /*0010*/ 	.short	0x0003
        /*0012*/ 	.short	0x0014
        /*0014*/ 	.byte	0x00, 0xf0, 0x11, 0x00


	//----- nvinfo : EIATTR_KPARAM_INFO
	.align		4
.L_11:
        /*0018*/ 	.byte	0x04, 0x17
        /*001a*/ 	.short	(.L_13 - .L_12)
.L_12:
        /*001c*/ 	.word	0x00000000
        /*0020*/ 	.short	0x0002
        /*0022*/ 	.short	0x0010
        /*0024*/ 	.byte	0x00, 0xf0, 0x11, 0x00


	//----- nvinfo : EIATTR_KPARAM_INFO
	.align		4
.L_13:
        /*0028*/ 	.byte	0x04, 0x17
        /*002a*/ 	.short	(.L_15 - .L_14)
.L_14:
        /*002c*/ 	.word	0x00000000
        /*0030*/ 	.short	0x0001
        /*0032*/ 	.short	0x0008
        /*0034*/ 	.byte	0x00, 0xf4, 0x21, 0x00


	//----- nvinfo : EIATTR_KPARAM_INFO
	.align		4
.L_15:
        /*0038*/ 	.byte	0x04, 0x17
        /*003a*/ 	.short	(.L_17 - .L_16)
.L_16:
        /*003c*/ 	.word	0x00000000
        /*0040*/ 	.short	0x0000
        /*0042*/ 	.short	0x0000
        /*0044*/ 	.byte	0x00, 0xf4, 0x21, 0x00


	//----- nvinfo : EIATTR_SPARSE_MMA_MASK
	.align		4
.L_17:
        /*0048*/ 	.byte	0x03, 0x50
        /*004a*/ 	.short	0x0000


	//----- nvinfo : EIATTR_MAXREG_COUNT
	.align		4
        /*004c*/ 	.byte	0x03, 0x1b
        /*004e*/ 	.short	0x00ff


	//----- nvinfo : EIATTR_EXIT_INSTR_OFFSETS
	.align		4
        /*0050*/ 	.byte	0x04, 0x1c
        /*0052*/ 	.short	(.L_19 - .L_18)


	//   ....[0]....
.L_18:
        /*0054*/ 	.word	0x000006e0


	//   ....[1]....
        /*0058*/ 	.word	0x00000730


	//----- nvinfo : EIATTR_REQNTID
	.align		4
.L_19:
        /*005c*/ 	.byte	0x04, 0x10
        /*005e*/ 	.short	(.L_21 - .L_20)
.L_20:
        /*0060*/ 	.word	0x00000080
        /*0064*/ 	.word	0x00000001
        /*0068*/ 	.word	0x00000001


	//----- nvinfo : EIATTR_CBANK_PARAM_SIZE
	.align		4
.L_21:
        /*006c*/ 	.byte	0x03, 0x19
        /*006e*/ 	.short	0x0018


	//----- nvinfo : EIATTR_PARAM_CBANK
	.align		4
        /*0070*/ 	.byte	0x04, 0x0a
        /*0072*/ 	.short	(.L_23 - .L_22)
	.align		4
.L_22:
        /*0074*/ 	.word	index@(.nv.constant0.triton_poi_fused_2)
        /*0078*/ 	.short	0x0210
        /*007a*/ 	.short	0x0018


	//----- nvinfo : EIATTR_SW_WAR
	.align		4
.L_23:
        /*007c*/ 	.byte	0x04, 0x36
        /*007e*/ 	.short	(.L_25 - .L_24)
.L_24:
        /*0080*/ 	.word	0x00000008
.L_25:


//--------------------- .nv.callgraph             --------------------------
	.section	.nv.callgraph,"",@"SHT_CUDA_CALLGRAPH"
	.align	4
	.sectionentsize	8
	.align		4
        /*0000*/ 	.word	0x00000000
	.align		4
        /*0004*/ 	.word	0xffffffff
	.align		4
        /*0008*/ 	.word	0x00000000
	.align		4
        /*000c*/ 	.word	0xfffffffe
	.align		4
        /*0010*/ 	.word	0x00000000
	.align		4
        /*0014*/ 	.word	0xfffffffd
	.align		4
        /*0018*/ 	.word	0x00000000
	.align		4
        /*001c*/ 	.word	0xfffffffc


//--------------------- .text.triton_poi_fused_2  --------------------------
	.section	.text.triton_poi_fused_2,"ax",@progbits
	.sectionflags	@"SHF_BARRIERS=1"
	.align	128
        .global         triton_poi_fused_2
        .type           triton_poi_fused_2,@function
        .size           triton_poi_fused_2,(.L_x_1 - triton_poi_fused_2)
        .other          triton_poi_fused_2,@"STO_CUDA_ENTRY STV_DEFAULT"
triton_poi_fused_2:
.text.triton_poi_fused_2:
[----:B------:R-:W0:Y:S01]  /*0000*/  LDC R1, c[0x0][0x28] ;  /* 0x00000a00ff017b82 */ /* 0x000e220000000800 */
[----:B------:R-:W1:Y:S07]  /*0010*/  S2R R14, SR_CTAID.Z ;  /* 0x00000000000e7919 */ /* 0x000e6e0000002700 */
[----:B------:R-:W1:Y:S01]  /*0020*/  S2UR UR4, SR_CTAID.Y ;  /* 0x00000000000479c3 */ /* 0x000e620000002600 */
[----:B------:R-:W-:Y:S01]  /*0030*/  CS2R R18, SRZ ;  /* 0x0000000000127805 */ /* 0x000fe2000001ff00 */
[----:B------:R-:W-:Y:S01]  /*0040*/  ULDC.64 UR6, c[0x0][0x208] ;  /* 0x0000820000067ab9 */ /* 0x000fe20000000a00 */
[----:B------:R-:W2:Y:S01]  /*0050*/  S2R R15, SR_TID.X ;  /* 0x00000000000f7919 */ /* 0x000ea20000002100 */
[----:B------:R-:W3:Y:S04]  /*0060*/  S2R R0, SR_CTAID.X ;  /* 0x0000000000007919 */ /* 0x000ee80000002500 */
[----:B------:R-:W1:Y:S08]  /*0070*/  LDC R3, c[0x0][0x10] ;  /* 0x00000400ff037b82 */ /* 0x000e700000000800 */
[----:B------:R-:W4:Y:S01]  /*0080*/  LDC.64 R16, c[0x0][0x210] ;  /* 0x00008400ff107b82 */ /* 0x000f220000000a00 */
[----:B-1----:R-:W-:Y:S01]  /*0090*/  IMAD R14, R14, R3, UR4 ;  /* 0x000000040e0e7e24 */ /* 0x002fe2000f8e0203 */
[----:B--2---:R-:W-:-:S03]  /*00a0*/  SHF.R.U32.HI R5, RZ, 0x3, R15 ;  /* 0x00000003ff057819 */ /* 0x004fc6000001160f */
[----:B------:R-:W-:Y:S02]  /*00b0*/  IMAD.SHL.U32 R14, R14, 0x80, RZ ;  /* 0x000000800e0e7824 */ /* 0x000fe400078e00ff */
[----:B---3--:R-:W-:Y:S01]  /*00c0*/  IMAD.SHL.U32 R0, R0, 0x8, RZ ;  /* 0x0000000800007824 */ /* 0x008fe200078e00ff */
[----:B------:R-:W-:-:S04]  /*00d0*/  SGXT.U32 R5, R5, 0x4 ;  /* 0x000000040505781a */ /* 0x000fc80000000000 */
[----:B------:R-:W-:Y:S02]  /*00e0*/  LOP3.LUT R3, R0, 0x7, R15, 0xf8, !PT ;  /* 0x0000000700037812 */ /* 0x000fe400078ef80f */
[----:B------:R-:W-:Y:S02]  /*00f0*/  LOP3.LUT R2, R14, R5, RZ, 0xfc, !PT ;  /* 0x000000050e027212 */ /* 0x000fe400078efcff */
[----:B------:R-:W-:Y:S02]  /*0100*/  ISETP.GE.AND P0, PT, R3, 0x7, PT ;  /* 0x000000070300780c */ /* 0x000fe40003f06270 */
[----:B------:R-:W-:Y:S01]  /*0110*/  LOP3.LUT R4, R14, 0x10, R5, 0xfe, !PT ;  /* 0x000000100e047812 */ /* 0x000fe200078efe05 */
[C---:B------:R-:W-:Y:S01]  /*0120*/  IMAD R7, R2.reuse, 0x7, R3 ;  /* 0x0000000702077824 */ /* 0x040fe200078e0203 */
[----:B------:R-:W-:Y:S02]  /*0130*/  ISETP.LT.AND P1, PT, R2, 0x10000, !P0 ;  /* 0x000100000200780c */ /* 0x000fe40004721270 */
[----:B------:R-:W-:Y:S01]  /*0140*/  ISETP.LT.AND P2, PT, R4, 0x10000, !P0 ;  /* 0x000100000400780c */ /* 0x000fe20004741270 */
[----:B------:R-:W-:Y:S01]  /*0150*/  VIADD R3, R7, 0x70 ;  /* 0x0000007007037836 */ /* 0x000fe20000000000 */
[----:B------:R-:W-:-:S02]  /*0160*/  LOP3.LUT R2, R14, 0x20, R5, 0xfe, !PT ;  /* 0x000000200e027812 */ /* 0x000fc400078efe05 */
[----:B------:R-:W-:Y:S02]  /*0170*/  LOP3.LUT R4, R14, 0x30, R5, 0xfe, !PT ;  /* 0x000000300e047812 */ /* 0x000fe400078efe05 */
[----:B------:R-:W-:Y:S02]  /*0180*/  LOP3.LUT R6, R14, 0x40, R5, 0xfe, !PT ;  /* 0x000000400e067812 */ /* 0x000fe400078efe05 */
[----:B------:R-:W-:Y:S01]  /*0190*/  ISETP.LT.AND P6, PT, R2, 0x10000, !P0 ;  /* 0x000100000200780c */ /* 0x000fe200047c1270 */
[----:B----4-:R-:W-:Y:S01]  /*01a0*/  IMAD.WIDE R2, R3, 0x4, R16 ;  /* 0x0000000403027825 */ /* 0x010fe200078e0210 */
[----:B------:R-:W-:Y:S02]  /*01b0*/  ISETP.LT.AND P5, PT, R4, 0x10000, !P0 ;  /* 0x000100000400780c */ /* 0x000fe400047a1270 */
[----:B------:R-:W-:Y:S02]  /*01c0*/  ISETP.LT.AND P4, PT, R6, 0x10000, !P0 ;  /* 0x000100000600780c */ /* 0x000fe40004781270 */
[----:B------:R-:W-:Y:S01]  /*01d0*/  LOP3.LUT R4, R14, 0x50, R5, 0xfe, !PT ;  /* 0x000000500e047812 */ /* 0x000fe200078efe05 */
[----:B------:R1:W2:Y:S01]  /*01e0*/  @P2 LDG.E.EL R18, desc[UR6][R2.64] ;  /* 0x0000000602122981 */ /* 0x0002a2000c2e1900 */
[----:B------:R-:W-:-:S02]  /*01f0*/  LOP3.LUT R6, R14, 0x60, R5, 0xfe, !PT ;  /* 0x000000600e067812 */ /* 0x000fc400078efe05 */
[----:B------:R-:W-:Y:S02]  /*0200*/  LOP3.LUT R5, R14, 0x70, R5, 0xfe, !PT ;  /* 0x000000700e057812 */ /* 0x000fe400078efe05 */
[----:B------:R-:W-:Y:S02]  /*0210*/  ISETP.LT.AND P3, PT, R4, 0x10000, !P0 ;  /* 0x000100000400780c */ /* 0x000fe40004761270 */
[----:B------:R-:W-:Y:S01]  /*0220*/  ISETP.LT.AND P2, PT, R6, 0x10000, !P0 ;  /* 0x000100000600780c */ /* 0x000fe20004741270 */
[----:B------:R-:W-:Y:S01]  /*0230*/  VIADD R13, R7, 0xe0 ;  /* 0x000000e0070d7836 */ /* 0x000fe20000000000 */
[----:B------:R-:W-:Y:S01]  /*0240*/  ISETP.LT.AND P0, PT, R5, 0x10000, !P0 ;  /* 0x000100000500780c */ /* 0x000fe20004701270 */
[C---:B------:R-:W-:Y:S02]  /*0250*/  VIADD R11, R7.reuse, 0x150 ;  /* 0x00000150070b7836 */ /* 0x040fe40000000000 */
[C---:B------:R-:W-:Y:S02]  /*0260*/  VIADD R9, R7.reuse, 0x1c0 ;  /* 0x000001c007097836 */ /* 0x040fe40000000000 */
[----:B------:R-:W-:-:S02]  /*0270*/  VIADD R5, R7, 0x230 ;  /* 0x0000023007057836 */ /* 0x000fc40000000000 */
[C---:B------:R-:W-:Y:S02]  /*0280*/  VIADD R21, R7.reuse, 0x2a0 ;  /* 0x000002a007157836 */ /* 0x040fe40000000000 */
[C---:B------:R-:W-:Y:S02]  /*0290*/  VIADD R23, R7.reuse, 0x310 ;  /* 0x0000031007177836 */ /* 0x040fe40000000000 */
[----:B------:R-:W-:Y:S01]  /*02a0*/  IMAD.WIDE R6, R7, 0x4, R16 ;  /* 0x0000000407067825 */ /* 0x000fe200078e0210 */
[----:B------:R-:W-:-:S03]  /*02b0*/  CS2R R24, SRZ ;  /* 0x0000000000187805 */ /* 0x000fc6000001ff00 */
[----:B------:R-:W-:-:S03]  /*02c0*/  IMAD.WIDE R12, R13, 0x4, R16 ;  /* 0x000000040d0c7825 */ /* 0x000fc600078e0210 */
[----:B------:R-:W3:Y:S01]  /*02d0*/  @P1 LDG.E.EL R24, desc[UR6][R6.64] ;  /* 0x0000000606181981 */ /* 0x000ee2000c2e1900 */
[----:B------:R-:W-:-:S03]  /*02e0*/  IMAD.WIDE R10, R11, 0x4, R16 ;  /* 0x000000040b0a7825 */ /* 0x000fc600078e0210 */
[----:B------:R4:W5:Y:S01]  /*02f0*/  @P6 LDG.E.EL R19, desc[UR6][R12.64] ;  /* 0x000000060c136981 */ /* 0x000962000c2e1900 */
[----:B------:R-:W-:-:S04]  /*0300*/  IMAD.WIDE R8, R9, 0x4, R16 ;  /* 0x0000000409087825 */ /* 0x000fc800078e0210 */
[----:B------:R-:W-:-:S04]  /*0310*/  IMAD.WIDE R4, R5, 0x4, R16 ;  /* 0x0000000405047825 */ /* 0x000fc800078e0210 */
[----:B-1----:R-:W-:Y:S01]  /*0320*/  IMAD.WIDE R2, R21, 0x4, R16 ;  /* 0x0000000415027825 */ /* 0x002fe200078e0210 */
[----:B------:R-:W-:-:S03]  /*0330*/  CS2R R20, SRZ ;  /* 0x0000000000147805 */ /* 0x000fc6000001ff00 */
[----:B------:R-:W-:Y:S01]  /*0340*/  IMAD.WIDE R16, R23, 0x4, R16 ;  /* 0x0000000417107825 */ /* 0x000fe200078e0210 */
[----:B------:R-:W-:Y:S02]  /*0350*/  CS2R R22, SRZ ;  /* 0x0000000000167805 */ /* 0x000fe4000001ff00 */
[----:B------:R-:W5:Y:S04]  /*0360*/  @P5 LDG.E.EL R20, desc[UR6][R10.64] ;  /* 0x000000060a145981 */ /* 0x000f68000c2e1900 */
[----:B------:R1:W5:Y:S04]  /*0370*/  @P4 LDG.E.EL R21, desc[UR6][R8.64] ;  /* 0x0000000608154981 */ /* 0x000368000c2e1900 */
[----:B------:R-:W5:Y:S04]  /*0380*/  @P3 LDG.E.EL R23, desc[UR6][R4.64] ;  /* 0x0000000604173981 */ /* 0x000f68000c2e1900 */
[----:B------:R1:W5:Y:S04]  /*0390*/  @P2 LDG.E.EL R22, desc[UR6][R2.64] ;  /* 0x0000000602162981 */ /* 0x000368000c2e1900 */
[----:B------:R-:W5:Y:S01]  /*03a0*/  @P0 LDG.E.EL R25, desc[UR6][R16.64] ;  /* 0x0000000610190981 */ /* 0x000f62000c2e1900 */
[----:B----4-:R-:W1:Y:S01]  /*03b0*/  S2R R13, SR_TID.X ;  /* 0x00000000000d7919 */ /* 0x010e620000002100 */
[----:B------:R-:W4:Y:S01]  /*03c0*/  S2UR UR5, SR_CgaCtaId ;  /* 0x00000000000579c3 */ /* 0x000f220000008800 */
[----:B------:R-:W-:-:S02]  /*03d0*/  UMOV UR4, 0x400 ;  /* 0x0000040000047882 */ /* 0x000fc40000000000 */
[----:B----4-:R-:W-:Y:S01]  /*03e0*/  UPRMT UR4, UR5, 0x654, UR4 ;  /* 0x0000065405047896 */ /* 0x010fe20008000004 */
[----:B01----:R-:W-:Y:S01]  /*03f0*/  IMAD.SHL.U32 R8, R13, 0x80, RZ ;  /* 0x000000800d087824 */ /* 0x003fe200078e00ff */
[----:B------:R-:W-:-:S04]  /*0400*/  SHF.R.U32.HI R10, RZ, 0x3, R13 ;  /* 0x00000003ff0a7819 */ /* 0x000fc8000001160d */
[----:B------:R-:W-:Y:S02]  /*0410*/  SGXT.U32 R9, R10, 0x4 ;  /* 0x000000040a09781a */ /* 0x000fe40000000000 */
[----:B------:R-:W-:-:S04]  /*0420*/  LOP3.LUT R8, R8, 0x380, RZ, 0xc0, !PT ;  /* 0x0000038008087812 */ /* 0x000fc800078ec0ff */
[C---:B------:R-:W-:Y:S02]  /*0430*/  LOP3.LUT R2, R8.reuse, R9, RZ, 0xfc, !PT ;  /* 0x0000000908027212 */ /* 0x040fe400078efcff */
[----:B------:R-:W-:-:S05]  /*0440*/  LEA.HI R3, R8, UR4, RZ, 0x1d ;  /* 0x0000000408037c11 */ /* 0x000fca000f8fe8ff */
[----:B------:R-:W-:Y:S01]  /*0450*/  IMAD R12, R2, 0x4, R3 ;  /* 0x00000004020c7824 */ /* 0x000fe200078e0203 */
[----:B------:R-:W-:Y:S01]  /*0460*/  SHF.R.U32.HI R2, RZ, 0x1, R13 ;  /* 0x00000001ff027819 */ /* 0x000fe2000001160d */
[----:B------:R-:W-:-:S03]  /*0470*/  IMAD.SHL.U32 R8, R13, 0x4, RZ ;  /* 0x000000040d087824 */ /* 0x000fc600078e00ff */
[----:B------:R-:W-:Y:S02]  /*0480*/  LOP3.LUT R2, R2, 0x30, RZ, 0xc0, !PT ;  /* 0x0000003002027812 */ /* 0x000fe400078ec0ff */
[----:B------:R-:W-:-:S03]  /*0490*/  LOP3.LUT R8, R8, 0x1fc, RZ, 0xc0, !PT ;  /* 0x000001fc08087812 */ /* 0x000fc600078ec0ff */
[----:B------:R-:W-:-:S04]  /*04a0*/  VIADD R3, R2, UR4 ;  /* 0x0000000402037c36 */ /* 0x000fc80008000000 */
[----:B------:R-:W-:Y:S02]  /*04b0*/  IMAD R4, R8, 0x4, R3 ;  /* 0x0000000408047824 */ /* 0x000fe400078e0203 */
[----:B------:R-:W-:-:S05]  /*04c0*/  IMAD.SHL.U32 R3, R15, 0x4, RZ ;  /* 0x000000040f037824 */ /* 0x000fca00078e00ff */
[----:B------:R-:W-:Y:S02]  /*04d0*/  LOP3.LUT R14, R14, 0x7c, R3, 0xf8, !PT ;  /* 0x0000007c0e0e7812 */ /* 0x000fe400078ef803 */
[----:B------:R-:W0:Y:S02]  /*04e0*/  LDC.64 R2, c[0x0][0x218] ;  /* 0x00008600ff027b82 */ /* 0x000e240000000a00 */
[----:B------:R-:W-:-:S04]  /*04f0*/  SHF.R.S32.HI R9, RZ, 0x1f, R14 ;  /* 0x0000001fff097819 */ /* 0x000fc8000001140e */
[----:B------:R-:W-:Y:S02]  /*0500*/  LEA.HI R10, R9, R14, RZ, 0x8 ;  /* 0x0000000e090a7211 */ /* 0x000fe400078f40ff */
[----:B------:R-:W-:Y:S02]  /*0510*/  SHF.R.U32.HI R9, RZ, 0x5, R15 ;  /* 0x00000005ff097819 */ /* 0x000fe4000001160f */
[----:B------:R-:W-:Y:S02]  /*0520*/  LOP3.LUT R11, R10, 0xffffff00, RZ, 0xc0, !PT ;  /* 0xffffff000a0b7812 */ /* 0x000fe400078ec0ff */
[----:B------:R-:W-:Y:S02]  /*0530*/  SGXT.U32 R9, R9, 0x2 ;  /* 0x000000020909781a */ /* 0x000fe40000000000 */
[----:B------:R-:W-:Y:S02]  /*0540*/  SHF.R.S32.HI R10, RZ, 0x8, R10 ;  /* 0x00000008ff0a7819 */ /* 0x000fe4000001140a */
[----:B------:R-:W-:Y:S01]  /*0550*/  LOP3.LUT R9, R0, R9, RZ, 0xfc, !PT ;  /* 0x0000000900097212 */ /* 0x000fe200078efcff */
[C---:B------:R-:W-:Y:S01]  /*0560*/  IMAD.IADD R11, R14.reuse, 0x1, -R11 ;  /* 0x000000010e0b7824 */ /* 0x040fe200078e0a0b */
[----:B------:R-:W-:-:S02]  /*0570*/  ISETP.GE.AND P0, PT, R14, 0x10000, PT ;  /* 0x000100000e00780c */ /* 0x000fc40003f06270 */
[C---:B------:R-:W-:Y:S02]  /*0580*/  LOP3.LUT R0, R9.reuse, 0x4, RZ, 0xfc, !PT ;  /* 0x0000000409007812 */ /* 0x040fe400078efcff */
[----:B------:R-:W-:Y:S02]  /*0590*/  LOP3.LUT R13, R8, 0x200, RZ, 0xfc, !PT ;  /* 0x00000200080d7812 */ /* 0x000fe400078efcff */
[----:B------:R-:W-:Y:S02]  /*05a0*/  ISETP.LT.AND P1, PT, R9, 0x7, !P0 ;  /* 0x000000070900780c */ /* 0x000fe40004721270 */
[----:B------:R-:W-:Y:S02]  /*05b0*/  ISETP.LT.AND P0, PT, R0, 0x7, !P0 ;  /* 0x000000070000780c */ /* 0x000fe40004701270 */
[----:B------:R-:W-:-:S04]  /*05c0*/  SHF.R.U32.HI R13, RZ, 0x3, R13 ;  /* 0x00000003ff0d7819 */ /* 0x000fc8000001160d */
[----:B------:R-:W-:-:S05]  /*05d0*/  LOP3.LUT R13, R13, 0x70, RZ, 0xc0, !PT ;  /* 0x000000700d0d7812 */ /* 0x000fca00078ec0ff */
[----:B------:R-:W-:-:S04]  /*05e0*/  VIADD R13, R13, UR4 ;  /* 0x000000040d0d7c36 */ /* 0x000fc80008000000 */
[----:B------:R-:W-:Y:S01]  /*05f0*/  IMAD R13, R8, 0x4, R13 ;  /* 0x00000004080d7824 */ /* 0x000fe200078e020d */
[----:B--2---:R-:W-:Y:S04]  /*0600*/  STS [R12+0x40], R18 ;  /* 0x000040120c007388 */ /* 0x004fe80000000800 */
[----:B---3--:R-:W-:Y:S04]  /*0610*/  STS [R12], R24 ;  /* 0x000000180c007388 */ /* 0x008fe80000000800 */
[----:B-----5:R-:W-:Y:S04]  /*0620*/  STS [R12+0x80], R19 ;  /* 0x000080130c007388 */ /* 0x020fe80000000800 */
[----:B------:R-:W-:Y:S04]  /*0630*/  STS [R12+0xc0], R20 ;  /* 0x0000c0140c007388 */ /* 0x000fe80000000800 */
[----:B------:R-:W-:Y:S04]  /*0640*/  STS [R12+0x100], R21 ;  /* 0x000100150c007388 */ /* 0x000fe80000000800 */
[----:B------:R-:W-:Y:S04]  /*0650*/  STS [R12+0x140], R23 ;  /* 0x000140170c007388 */ /* 0x000fe80000000800 */
[----:B------:R-:W-:Y:S04]  /*0660*/  STS [R12+0x180], R22 ;  /* 0x000180160c007388 */ /* 0x000fe80000000800 */
[----:B------:R1:W-:Y:S01]  /*0670*/  STS [R12+0x1c0], R25 ;  /* 0x0001c0190c007388 */ /* 0x0003e20000000800 */
[----:B------:R-:W-:Y:S06]  /*0680*/  BAR.SYNC.DEFER_BLOCKING 0x0 ;  /* 0x0000000000007b1d */ /* 0x000fec0000010000 */
[----:B------:R-:W2:Y:S01]  /*0690*/  LDS.128 R4, [R4] ;  /* 0x0000000004047984 */ /* 0x000ea20000000c00 */
[----:B-1----:R-:W-:-:S04]  /*06a0*/  IMAD R12, R10, 0x700, R11 ;  /* 0x000007000a0c7824 */ /* 0x002fc800078e020b */
[----:B------:R-:W-:-:S04]  /*06b0*/  IMAD R11, R9, 0x100, R12 ;  /* 0x00000100090b7824 */ /* 0x000fc800078e020c */
[----:B0-----:R-:W-:-:S05]  /*06c0*/  IMAD.WIDE R10, R11, 0x4, R2 ;  /* 0x000000040b0a7825 */ /* 0x001fca00078e0202 */
[----:B--2---:R0:W-:Y:S02]  /*06d0*/  @P1 STG.E.128 desc[UR6][R10.64], R4 ;  /* 0x000000040a001986 */ /* 0x0041e4000c101d06 */
[----:B0-----:R-:W-:Y:S05]  /*06e0*/  @!P0 EXIT ;  /* 0x000000000000894d */ /* 0x001fea0003800000 */
[----:B0-----:R-:W0:Y:S01]  /*06f0*/  LDS.128 R8, [R13+0x800] ;  /* 0x000800000d087984 */ /* 0x001e220000000c00 */
[----:B------:R-:W-:-:S04]  /*0700*/  IMAD R5, R0, 0x100, R12 ;  /* 0x0000010000057824 */ /* 0x000fc800078e020c */
[----:B------:R-:W-:-:S05]  /*0710*/  IMAD.WIDE R2, R5, 0x4, R2 ;  /* 0x0000000405027825 */ /* 0x000fca00078e0202 */
[----:B0-----:R-:W-:Y:S01]  /*0720*/  STG.E.128 desc[UR6][R2.64], R8 ;  /* 0x0000000802007986 */ /* 0x001fe2000c101d06 */
[----:B------:R-:W-:Y:S05]  /*0730*/  EXIT ;  /* 0x000000000000794d */ /* 0x000fea0003800000 */
.L_x_0:
[----:B------:R-:W-:-:S00]  /*0740*/  BRA `(.L_x_0) ;  /* 0xfffffffc00fc7947 */ /* 0x000fc0000383ffff */
[----:B------:R-:W-:-:S00]  /*0750*/  NOP ;  /* 0x0000000000007918 */ /* 0x000fc00000000000 */
        /* <DEDUP_REMOVED lines=10> */
.L_x_1:


//--------------------- .nv.shared.triton_poi_fused_2 --------------------------
	.section	.nv.shared.triton_poi_fused_2,"aw",@nobits
	.sectionflags	@""
	.align	16
	.zero		1024


//--------------------- .nv.constant0.triton_poi_fused_2 --------------------------
	.section	.nv.constant0.triton_poi_fused_2,"a",@progbits
	.sectionflags	@""
	.align	4
.nv.constant0.triton_poi_fused_2:
	.zero		552
